//
// Generated by NVIDIA NVVM Compiler
//
// Compiler Build ID: CL-36424714
// Cuda compilation tools, release 13.0, V13.0.88
// Based on NVVM 20.0.0
//

.version 9.0
.target sm_100
.address_size 64

	// .globl	_Z14distanceKernelPfiii6float3
.extern .func  (.param .b32 func_retval0) vprintf
(
	.param .b64 vprintf_param_0,
	.param .b64 vprintf_param_1
)
;
.global .align 1 .b8 $str[14] = {100, 95, 111, 117, 116, 91, 37, 100, 93, 58, 37, 102, 10};

.visible .entry _Z14distanceKernelPfiii6float3(
	.param .u64 .ptr .align 1 _Z14distanceKernelPfiii6float3_param_0,
	.param .u32 _Z14distanceKernelPfiii6float3_param_1,
	.param .u32 _Z14distanceKernelPfiii6float3_param_2,
	.param .u32 _Z14distanceKernelPfiii6float3_param_3,
	.param .align 4 .b8 _Z14distanceKernelPfiii6float3_param_4[12]
)
{
	.local .align 16 .b8 	__local_depot0[16];
	.reg .b64 	%SP;
	.reg .b64 	%SPL;
	.reg .pred 	%p<6>;
	.reg .b32 	%r<23>;
	.reg .b32 	%f<14>;
	.reg .b64 	%rd<9>;
	.reg .b64 	%fd<2>;

	mov.u64 	%SPL, __local_depot0;
	cvta.local.u64 	%SP, %SPL;
	ld.param.f32 	%f3, [_Z14distanceKernelPfiii6float3_param_4+8];
	ld.param.f32 	%f2, [_Z14distanceKernelPfiii6float3_param_4+4];
	ld.param.f32 	%f1, [_Z14distanceKernelPfiii6float3_param_4];
	ld.param.u64 	%rd1, [_Z14distanceKernelPfiii6float3_param_0];
	ld.param.u32 	%r5, [_Z14distanceKernelPfiii6float3_param_1];
	ld.param.u32 	%r6, [_Z14distanceKernelPfiii6float3_param_2];
	ld.param.u32 	%r8, [_Z14distanceKernelPfiii6float3_param_3];
	mov.u32 	%r9, %ctaid.x;
	mov.u32 	%r10, %ntid.x;
	mov.u32 	%r11, %tid.x;
	mad.lo.s32 	%r1, %r9, %r10, %r11;
	mov.u32 	%r12, %ctaid.y;
	mov.u32 	%r13, %ntid.y;
	mov.u32 	%r14, %tid.y;
	mad.lo.s32 	%r15, %r12, %r13, %r14;
	mov.u32 	%r16, %ctaid.z;
	mov.u32 	%r17, %ntid.z;
	mov.u32 	%r18, %tid.z;
	mad.lo.s32 	%r3, %r16, %r17, %r18;
	mad.lo.s32 	%r19, %r6, %r3, %r15;
	mul.lo.s32 	%r4, %r19, %r5;
	setp.ge.s32 	%p1, %r1, %r5;
	setp.ge.s32 	%p2, %r15, %r6;
	or.pred  	%p3, %p1, %p2;
	setp.ge.s32 	%p4, %r3, %r8;
	or.pred  	%p5, %p3, %p4;
	@%p5 bra 	$L__BB0_2;
	add.s32 	%r20, %r4, %r1;
	add.u64 	%rd2, %SP, 0;
	add.u64 	%rd3, %SPL, 0;
	cvta.to.global.u64 	%rd4, %rd1;
	cvt.rn.f32.s32 	%f4, %r1;
	sub.f32 	%f5, %f4, %f1;
	cvt.rn.f32.u32 	%f6, %r15;
	sub.f32 	%f7, %f6, %f2;
	mul.f32 	%f8, %f7, %f7;
	fma.rn.f32 	%f9, %f5, %f5, %f8;
	cvt.rn.f32.u32 	%f10, %r3;
	sub.f32 	%f11, %f10, %f3;
	fma.rn.f32 	%f12, %f11, %f11, %f9;
	sqrt.rn.f32 	%f13, %f12;
	mul.wide.s32 	%rd5, %r20, 4;
	add.s64 	%rd6, %rd4, %rd5;
	st.global.f32 	[%rd6], %f13;
	cvt.f64.f32 	%fd1, %f13;
	st.local.u32 	[%rd3], %r20;
	st.local.f64 	[%rd3+8], %fd1;
	mov.u64 	%rd7, $str;
	cvta.global.u64 	%rd8, %rd7;
	{ // callseq 0, 0
	.param .b64 param0;
	st.param.b64 	[param0], %rd8;
	.param .b64 param1;
	st.param.b64 	[param1], %rd2;
	.param .b32 retval0;
	call.uni (retval0), 
	vprintf, 
	(
	param0, 
	param1
	);
	ld.param.b32 	%r21, [retval0];
	} // callseq 0
$L__BB0_2:
	ret;

}


// ===== COMPILED SASS (sm_100) =====

	.target	sm_100

	.elftype	@"ET_EXEC"


//--------------------- .note.nv.tkinfo           --------------------------
	.section	.note.nv.tkinfo,"",@"SHT_NOTE"
	.sectionflags	@"SHF_NOTE_NV_TKINFO"
	.tkinfo
        /*0018*/ 	.word	0x00000002
        /*0030*/ 	.string	""
        /*0030*/ 	.string	"ptxas"
        /*0030*/ 	.string	"Cuda compilation tools, release 13.0, V13.0.88"
        /*0030*/ 	.string	"Build cuda_13.0.r13.0/compiler.36424714_0"
        /*0030*/ 	.string	"-arch sm_100 -m 64 "



//--------------------- .note.nv.cuinfo           --------------------------
	.section	.note.nv.cuinfo,"",@"SHT_NOTE"
	.sectionflags	@"SHF_NOTE_NV_CUINFO"
        /*0018*/ 	.short	0x0002
        /*001a*/ 	.short	0x0064
        /*001c*/ 	.short	0x0082
	.zero		2


//--------------------- .nv.info                  --------------------------
	.section	.nv.info,"",@"SHT_CUDA_INFO"
	.align	4


	//----- nvinfo : EIATTR_REGCOUNT
	.align		4
        /*0000*/ 	.byte	0x04, 0x2f
        /*0002*/ 	.short	(.L_2 - .L_1)
	.align		4
.L_1:
        /*0004*/ 	.word	index@(_Z14distanceKernelPfiii6float3)
        /*0008*/ 	.word	0x00000018


	//----- nvinfo : EIATTR_FRAME_SIZE
	.align		4
.L_2:
        /*000c*/ 	.byte	0x04, 0x11
        /*000e*/ 	.short	(.L_4 - .L_3)
	.align		4
.L_3:
        /*0010*/ 	.word	index@($__internal_0_$__cuda_sm20_sqrt_rn_f32_slowpath)
        /*0014*/ 	.word	0x00000010


	//----- nvinfo : EIATTR_FRAME_SIZE
	.align		4
.L_4:
        /*0018*/ 	.byte	0x04, 0x11
        /*001a*/ 	.short	(.L_6 - .L_5)
	.align		4
.L_5:
        /*001c*/ 	.word	index@(_Z14distanceKernelPfiii6float3)
        /*0020*/ 	.word	0x00000010


	//----- nvinfo : EIATTR_MIN_STACK_SIZE
	.align		4
.L_6:
        /*0024*/ 	.byte	0x04, 0x12
        /*0026*/ 	.short	(.L_8 - .L_7)
	.align		4
.L_7:
        /*0028*/ 	.word	index@(_Z14distanceKernelPfiii6float3)
        /*002c*/ 	.word	0x00000010
.L_8:


//--------------------- .nv.compat                --------------------------
	.section	.nv.compat,"",@"SHT_CUDA_COMPAT_INFO"
	.align	4
        /*0000*/ 	.byte	0x02, 0x09, 0x00, 0x00, 0x02, 0x02, 0x01, 0x00, 0x02, 0x05, 0x05, 0x00, 0x03, 0x07, 0x01, 0x01
        /*0010*/ 	.byte	0x02, 0x03, 0x00, 0x00, 0x02, 0x06, 0x01, 0x00, 0x04, 0x0b, 0x08, 0x00, 0x01, 0x00, 0x00, 0x00
        /*0020*/ 	.byte	0x00, 0x00, 0x00, 0x00


//--------------------- .nv.info._Z14distanceKernelPfiii6float3 --------------------------
	.section	.nv.info._Z14distanceKernelPfiii6float3,"",@"SHT_CUDA_INFO"
	.sectionflags	@""
	.align	4


	//----- nvinfo : EIATTR_CUDA_API_VERSION
	.align		4
        /*0000*/ 	.byte	0x04, 0x37
        /*0002*/ 	.short	(.L_10 - .L_9)
.L_9:
        /*0004*/ 	.word	0x00000082


	//----- nvinfo : EIATTR_KPARAM_INFO
	.align		4
.L_10:
        /*0008*/ 	.byte	0x04, 0x17
        /*000a*/ 	.short	(.L_12 - .L_11)
.L_11:
        /*000c*/ 	.word	0x00000000
        /*0010*/ 	.short	0x0004
        /*0012*/ 	.short	0x0014
        /*0014*/ 	.byte	0x00, 0xf0, 0x31, 0x00


	//----- nvinfo : EIATTR_KPARAM_INFO
	.align		4
.L_12:
        /*0018*/ 	.byte	0x04, 0x17
        /*001a*/ 	.short	(.L_14 - .L_13)
.L_13:
        /*001c*/ 	.word	0x00000000
        /*0020*/ 	.short	0x0003
        /*0022*/ 	.short	0x0010
        /*0024*/ 	.byte	0x00, 0xf0, 0x11, 0x00


	//----- nvinfo : EIATTR_KPARAM_INFO
	.align		4
.L_14:
        /*0028*/ 	.byte	0x04, 0x17
        /*002a*/ 	.short	(.L_16 - .L_15)
.L_15:
        /*002c*/ 	.word	0x00000000
        /*0030*/ 	.short	0x0002
        /*0032*/ 	.short	0x000c
        /*0034*/ 	.byte	0x00, 0xf0, 0x11, 0x00


	//----- nvinfo : EIATTR_KPARAM_INFO
	.align		4
.L_16:
        /*0038*/ 	.byte	0x04, 0x17
        /*003a*/ 	.short	(.L_18 - .L_17)
.L_17:
        /*003c*/ 	.word	0x00000000
        /*0040*/ 	.short	0x0001
        /*0042*/ 	.short	0x0008
        /*0044*/ 	.byte	0x00, 0xf0, 0x11, 0x00


	//----- nvinfo : EIATTR_KPARAM_INFO
	.align		4
.L_18:
        /*0048*/ 	.byte	0x04, 0x17
        /*004a*/ 	.short	(.L_20 - .L_19)
.L_19:
        /*004c*/ 	.word	0x00000000
        /*0050*/ 	.short	0x0000
        /*0052*/ 	.short	0x0000
        /*0054*/ 	.byte	0x00, 0xf5, 0x21, 0x00


	//----- nvinfo : EIATTR_SPARSE_MMA_MASK
	.align		4
.L_20:
        /*0058*/ 	.byte	0x03, 0x50
        /*005a*/ 	.short	0x0000


	//----- nvinfo : EIATTR_MAXREG_COUNT
	.align		4
        /*005c*/ 	.byte	0x03, 0x1b
        /*005e*/ 	.short	0x00ff


	//----- nvinfo : EIATTR_EXTERNS
	.align		4
        /*0060*/ 	.byte	0x04, 0x0f
        /*0062*/ 	.short	(.L_22 - .L_21)


	//   ....[0]....
	.align		4
.L_21:
        /*0064*/ 	.word	index@(vprintf)


	//----- nvinfo : EIATTR_MERCURY_ISA_VERSION
	.align		4
.L_22:
        /*0068*/ 	.byte	0x03, 0x5f
        /*006a*/ 	.short	0x0101


	//----- nvinfo : EIATTR_VRC_CTA_INIT_COUNT
	.align		4
        /*006c*/ 	.byte	0x02, 0x4a
	.zero		1
	.zero		1


	//----- nvinfo : EIATTR_SYSCALL_OFFSETS
	.align		4
        /*0070*/ 	.byte	0x04, 0x46
        /*0072*/ 	.short	(.L_24 - .L_23)


	//   ....[0]....
.L_23:
        /*0074*/ 	.word	0x00000420


	//----- nvinfo : EIATTR_EXIT_INSTR_OFFSETS
	.align		4
.L_24:
        /*0078*/ 	.byte	0x04, 0x1c
        /*007a*/ 	.short	(.L_26 - .L_25)


	//   ....[0]....
.L_25:
        /*007c*/ 	.word	0x00000170


	//   ....[1]....
        /*0080*/ 	.word	0x00000430


	//----- nvinfo : EIATTR_CRS_STACK_SIZE
	.align		4
.L_26:
        /*0084*/ 	.byte	0x04, 0x1e
        /*0086*/ 	.short	(.L_28 - .L_27)
.L_27:
        /*0088*/ 	.word	0x00000000


	//----- nvinfo : EIATTR_CBANK_PARAM_SIZE
	.align		4
.L_28:
        /*008c*/ 	.byte	0x03, 0x19
        /*008e*/ 	.short	0x0020


	//----- nvinfo : EIATTR_PARAM_CBANK
	.align		4
        /*0090*/ 	.byte	0x04, 0x0a
        /*0092*/ 	.short	(.L_30 - .L_29)
	.align		4
.L_29:
        /*0094*/ 	.word	index@(.nv.constant0._Z14distanceKernelPfiii6float3)
        /*0098*/ 	.short	0x0380
        /*009a*/ 	.short	0x0020


	//----- nvinfo : EIATTR_SW_WAR
	.align		4
.L_30:
        /*009c*/ 	.byte	0x04, 0x36
        /*009e*/ 	.short	(.L_32 - .L_31)
.L_31:
        /*00a0*/ 	.word	0x00000008
.L_32:


//--------------------- .nv.callgraph             --------------------------
	.section	.nv.callgraph,"",@"SHT_CUDA_CALLGRAPH"
	.align	4
	.sectionentsize	8
	.align		4
        /*0000*/ 	.word	0x00000000
	.align		4
        /*0004*/ 	.word	0xffffffff
	.align		4
        /*0008*/ 	.word	index@(_Z14distanceKernelPfiii6float3)
	.align		4
        /*000c*/ 	.word	index@(vprintf)
	.align		4
        /*0010*/ 	.word	0x00000000
	.align		4
        /*0014*/ 	.word	0xfffffffe
	.align		4
        /*0018*/ 	.word	0x00000000
	.align		4
        /*001c*/ 	.word	0xfffffffd
	.align		4
        /*0020*/ 	.word	0x00000000
	.align		4
        /*0024*/ 	.word	0xfffffffc


//--------------------- .nv.constant4             --------------------------
	.section	.nv.constant4,"a",@progbits
	.align	8
	.align		8
.nv.constant4:
        /*0000*/ 	.dword	vprintf
	.align		8
        /*0008*/ 	.dword	$str


//--------------------- .text._Z14distanceKernelPfiii6float3 --------------------------
	.section	.text._Z14distanceKernelPfiii6float3,"ax",@progbits
	.align	128
        .global         _Z14distanceKernelPfiii6float3
        .type           _Z14distanceKernelPfiii6float3,@function
        .size           _Z14distanceKernelPfiii6float3,(.L_x_7 - _Z14distanceKernelPfiii6float3)
        .other          _Z14distanceKernelPfiii6float3,@"STO_CUDA_ENTRY STV_DEFAULT"
_Z14distanceKernelPfiii6float3:
.text._Z14distanceKernelPfiii6float3:
[----:B------:R-:W0:Y:S01]  /*0000*/  LDC R1, c[0x0][0x37c] ;  /* 0x0000df00ff017b82 */ /* 0x000e220000000800 */
[----:B------:R-:W1:Y:S01]  /*0010*/  S2R R5, SR_TID.Y ;  /* 0x0000000000057919 */ /* 0x000e620000002200 */
[----:B------:R-:W2:Y:S06]  /*0020*/  LDCU UR5, c[0x0][0x2fc] ;  /* 0x00005f80ff0577ac */ /* 0x000eac0008000800 */
[----:B------:R-:W3:Y:S01]  /*0030*/  LDC R0, c[0x0][0x360] ;  /* 0x0000d800ff007b82 */ /* 0x000ee20000000800 */
[----:B0-----:R-:W-:Y:S01]  /*0040*/  IADD3 R1, PT, PT, R1, -0x10, RZ ;  /* 0xfffffff001017810 */ /* 0x001fe20007ffe0ff */
[----:B------:R-:W3:Y:S01]  /*0050*/  S2R R3, SR_TID.X ;  /* 0x0000000000037919 */ /* 0x000ee20000002100 */
[----:B------:R-:W0:Y:S01]  /*0060*/  LDCU.64 UR10, c[0x0][0x388] ;  /* 0x00007100ff0a77ac */ /* 0x000e220008000a00 */
[----:B------:R-:W4:Y:S01]  /*0070*/  S2R R7, SR_TID.Z ;  /* 0x0000000000077919 */ /* 0x000f220000002300 */
[----:B------:R-:W5:Y:S03]  /*0080*/  LDCU UR9, c[0x0][0x390] ;  /* 0x00007200ff0977ac */ /* 0x000f660008000800 */
[----:B------:R-:W1:Y:S01]  /*0090*/  S2UR UR7, SR_CTAID.Y ;  /* 0x00000000000779c3 */ /* 0x000e620000002600 */
[----:B------:R-:W2:Y:S07]  /*00a0*/  LDCU UR4, c[0x0][0x2f8] ;  /* 0x00005f00ff0477ac */ /* 0x000eae0008000800 */
[----:B------:R-:W1:Y:S08]  /*00b0*/  LDC R2, c[0x0][0x364] ;  /* 0x0000d900ff027b82 */ /* 0x000e700000000800 */
[----:B------:R-:W3:Y:S01]  /*00c0*/  S2UR UR6, SR_CTAID.X ;  /* 0x00000000000679c3 */ /* 0x000ee20000002500 */
[----:B--2---:R-:W-:-:S07]  /*00d0*/  IADD3 R6, P1, PT, R1, UR4, RZ ;  /* 0x0000000401067c10 */ /* 0x004fce000ff3e0ff */
[----:B------:R-:W4:Y:S08]  /*00e0*/  S2UR UR8, SR_CTAID.Z ;  /* 0x00000000000879c3 */ /* 0x000f300000002700 */
[----:B------:R-:W4:Y:S01]  /*00f0*/  LDC R4, c[0x0][0x368] ;  /* 0x0000da00ff047b82 */ /* 0x000f220000000800 */
[----:B-1----:R-:W-:-:S05]  /*0100*/  IMAD R2, R2, UR7, R5 ;  /* 0x0000000702027c24 */ /* 0x002fca000f8e0205 */
[----:B0-----:R-:W-:Y:S01]  /*0110*/  ISETP.GE.AND P0, PT, R2, UR11, PT ;  /* 0x0000000b02007c0c */ /* 0x001fe2000bf06270 */
[----:B---3--:R-:W-:-:S05]  /*0120*/  IMAD R0, R0, UR6, R3 ;  /* 0x0000000600007c24 */ /* 0x008fca000f8e0203 */
[----:B------:R-:W-:Y:S01]  /*0130*/  ISETP.GE.OR P0, PT, R0, UR10, P0 ;  /* 0x0000000a00007c0c */ /* 0x000fe20008706670 */
[----:B----4-:R-:W-:Y:S01]  /*0140*/  IMAD R3, R4, UR8, R7 ;  /* 0x0000000804037c24 */ /* 0x010fe2000f8e0207 */
[----:B------:R-:W-:-:S04]  /*0150*/  IADD3.X R7, PT, PT, RZ, UR5, RZ, P1, !PT ;  /* 0x00000005ff077c10 */ /* 0x000fc80008ffe4ff */
[----:B-----5:R-:W-:-:S13]  /*0160*/  ISETP.GE.OR P0, PT, R3, UR9, P0 ;  /* 0x0000000903007c0c */ /* 0x020fda0008706670 */
[----:B------:R-:W-:Y:S05]  /*0170*/  @P0 EXIT ;  /* 0x000000000000094d */ /* 0x000fea0003800000 */
[----:B------:R-:W0:Y:S01]  /*0180*/  LDCU.64 UR6, c[0x0][0x398] ;  /* 0x00007300ff0677ac */ /* 0x000e220008000a00 */
[----:B------:R-:W-:Y:S01]  /*0190*/  I2FP.F32.U32 R5, R2 ;  /* 0x0000000200057245 */ /* 0x000fe20000201000 */
[----:B------:R-:W-:Y:S01]  /*01a0*/  BSSY.RECONVERGENT B0, `(.L_x_0) ;  /* 0x000001b000007945 */ /* 0x000fe20003800200 */
[----:B------:R-:W-:Y:S01]  /*01b0*/  I2FP.F32.S32 R4, R0 ;  /* 0x0000000000047245 */ /* 0x000fe20000201400 */
[----:B------:R-:W1:Y:S01]  /*01c0*/  LDCU UR4, c[0x0][0x394] ;  /* 0x00007280ff0477ac */ /* 0x000e620008000800 */
[----:B------:R-:W-:Y:S01]  /*01d0*/  I2FP.F32.U32 R8, R3 ;  /* 0x0000000300087245 */ /* 0x000fe20000201000 */
[----:B------:R-:W-:-:S04]  /*01e0*/  IMAD R3, R3, UR11, R2 ;  /* 0x0000000b03037c24 */ /* 0x000fc8000f8e0202 */
[----:B------:R-:W-:Y:S02]  /*01f0*/  IMAD R0, R3, UR10, R0 ;  /* 0x0000000a03007c24 */ /* 0x000fe4000f8e0200 */
[----:B0-----:R-:W-:Y:S01]  /*0200*/  FADD R5, R5, -UR6 ;  /* 0x8000000605057e21 */ /* 0x001fe20008000000 */
[----:B------:R-:W-:Y:S01]  /*0210*/  FADD R8, R8, -UR7 ;  /* 0x8000000708087e21 */ /* 0x000fe20008000000 */
[----:B-1----:R-:W-:Y:S02]  /*0220*/  FADD R4, R4, -UR4 ;  /* 0x8000000404047e21 */ /* 0x002fe40008000000 */
[----:B------:R-:W-:Y:S01]  /*0230*/  FMUL R5, R5, R5 ;  /* 0x0000000505057220 */ /* 0x000fe20000400000 */
[----:B------:R-:W0:Y:S03]  /*0240*/  LDCU.64 UR4, c[0x0][0x358] ;  /* 0x00006b00ff0477ac */ /* 0x000e260008000a00 */
[----:B------:R-:W-:-:S04]  /*0250*/  FFMA R5, R4, R4, R5 ;  /* 0x0000000404057223 */ /* 0x000fc80000000005 */
[----:B------:R-:W-:-:S04]  /*0260*/  FFMA R5, R8, R8, R5 ;  /* 0x0000000808057223 */ /* 0x000fc80000000005 */
[----:B------:R1:W2:Y:S01]  /*0270*/  MUFU.RSQ R4, R5 ;  /* 0x0000000500047308 */ /* 0x0002a20000001400 */
[----:B------:R-:W-:-:S04]  /*0280*/  IADD3 R8, PT, PT, R5, -0xd000000, RZ ;  /* 0xf300000005087810 */ /* 0x000fc80007ffe0ff */
[----:B------:R-:W-:-:S13]  /*0290*/  ISETP.GT.U32.AND P0, PT, R8, 0x727fffff, PT ;  /* 0x727fffff0800780c */ /* 0x000fda0003f04070 */
[----:B012---:R-:W-:Y:S05]  /*02a0*/  @!P0 BRA `(.L_x_1) ;  /* 0x0000000000188947 */ /* 0x007fea0003800000 */
[----:B------:R-:W-:Y:S01]  /*02b0*/  BSSY.RECONVERGENT B1, `(.L_x_2) ;  /* 0x0000003000017945 */ /* 0x000fe20003800200 */
[----:B------:R-:W-:-:S07]  /*02c0*/  MOV R10, 0x2e0 ;  /* 0x000002e0000a7802 */ /* 0x000fce0000000f00 */
[----:B------:R-:W-:Y:S05]  /*02d0*/  CALL.REL.NOINC `($__internal_0_$__cuda_sm20_sqrt_rn_f32_slowpath) ;  /* 0x0000000000587944 */ /* 0x000fea0003c00000 */
[----:B------:R-:W-:Y:S05]  /*02e0*/  BSYNC.RECONVERGENT B1 ;  /* 0x0000000000017941 */ /* 0x000fea0003800200 */
.L_x_2:
[----:B------:R-:W-:Y:S01]  /*02f0*/  MOV R2, R5 ;  /* 0x0000000500027202 */ /* 0x000fe20000000f00 */
[----:B------:R-:W-:Y:S06]  /*0300*/  BRA `(.L_x_3) ;  /* 0x0000000000107947 */ /* 0x000fec0003800000 */
.L_x_1:
[----:B------:R-:W-:Y:S01]  /*0310*/  FMUL.FTZ R2, R5, R4 ;  /* 0x0000000405027220 */ /* 0x000fe20000410000 */
[----:B------:R-:W-:-:S03]  /*0320*/  FMUL.FTZ R4, R4, 0.5 ;  /* 0x3f00000004047820 */ /* 0x000fc60000410000 */
[----:B------:R-:W-:-:S04]  /*0330*/  FFMA R5, -R2, R2, R5 ;  /* 0x0000000202057223 */ /* 0x000fc80000000105 */
[----:B------:R-:W-:-:S07]  /*0340*/  FFMA R2, R5, R4, R2 ;  /* 0x0000000405027223 */ /* 0x000fce0000000002 */
.L_x_3:
[----:B------:R-:W-:Y:S05]  /*0350*/  BSYNC.RECONVERGENT B0 ;  /* 0x0000000000007941 */ /* 0x000fea0003800200 */
.L_x_0:
[----:B------:R-:W0:Y:S01]  /*0360*/  LDC.64 R8, c[0x0][0x380] ;  /* 0x0000e000ff087b82 */ /* 0x000e220000000a00 */
[----:B------:R-:W1:Y:S01]  /*0370*/  F2F.F64.F32 R10, R2 ;  /* 0x00000002000a7310 */ /* 0x000e620000201800 */
[----:B------:R-:W-:Y:S01]  /*0380*/  MOV R3, 0x0 ;  /* 0x0000000000037802 */ /* 0x000fe20000000f00 */
[----:B------:R2:W-:Y:S01]  /*0390*/  STL [R1], R0 ;  /* 0x0000000001007387 */ /* 0x0005e20000100800 */
[----:B------:R-:W3:Y:S04]  /*03a0*/  LDCU.64 UR6, c[0x4][0x8] ;  /* 0x01000100ff0677ac */ /* 0x000ee80008000a00 */
[----:B------:R2:W4:Y:S01]  /*03b0*/  LDC.64 R12, c[0x4][R3] ;  /* 0x01000000030c7b82 */ /* 0x0005220000000a00 */
[----:B-1----:R2:W-:Y:S01]  /*03c0*/  STL.64 [R1+0x8], R10 ;  /* 0x0000080a01007387 */ /* 0x0025e20000100a00 */
[----:B---3--:R-:W-:Y:S01]  /*03d0*/  MOV R4, UR6 ;  /* 0x0000000600047c02 */ /* 0x008fe20008000f00 */
[----:B0-----:R-:W-:Y:S01]  /*03e0*/  IMAD.WIDE R8, R0, 0x4, R8 ;  /* 0x0000000400087825 */ /* 0x001fe200078e0208 */
[----:B------:R-:W-:-:S04]  /*03f0*/  MOV R5, UR7 ;  /* 0x0000000700057c02 */ /* 0x000fc80008000f00 */
[----:B------:R2:W-:Y:S03]  /*0400*/  STG.E desc[UR4][R8.64], R2 ;  /* 0x0000000208007986 */ /* 0x0005e6000c101904 */
[----:B------:R-:W-:-:S07]  /*0410*/  LEPC R20, `(.L_x_4) ;  /* 0x000000001014794e */ /* 0x000fce0000000000 */
[----:B--2-4-:R-:W-:Y:S05]  /*0420*/  CALL.ABS.NOINC R12 ;  /* 0x000000000c007343 */ /* 0x014fea0003c00000 */
.L_x_4:
[----:B------:R-:W-:Y:S05]  /*0430*/  EXIT ;  /* 0x000000000000794d */ /* 0x000fea0003800000 */
        .weak           $__internal_0_$__cuda_sm20_sqrt_rn_f32_slowpath
        .type           $__internal_0_$__cuda_sm20_sqrt_rn_f32_slowpath,@function
        .size           $__internal_0_$__cuda_sm20_sqrt_rn_f32_slowpath,(.L_x_7 - $__internal_0_$__cuda_sm20_sqrt_rn_f32_slowpath)
$__internal_0_$__cuda_sm20_sqrt_rn_f32_slowpath:
[----:B------:R-:W-:-:S13]  /*0440*/  LOP3.LUT P0, RZ, R5, 0x7fffffff, RZ, 0xc0, !PT ;  /* 0x7fffffff05ff7812 */ /* 0x000fda000780c0ff */
[----:B------:R-:W-:Y:S05]  /*0450*/  @!P0 BRA `(.L_x_5) ;  /* 0x0000000000448947 */ /* 0x000fea0003800000 */
[----:B------:R-:W-:Y:S02]  /*0460*/  FSETP.GEU.FTZ.AND P0, PT, R5, RZ, PT ;  /* 0x000000ff0500720b */ /* 0x000fe40003f1e000 */
[----:B------:R-:W-:-:S11]  /*0470*/  MOV R2, R5 ;  /* 0x0000000500027202 */ /* 0x000fd60000000f00 */
[----:B------:R-:W-:Y:S01]  /*0480*/  @!P0 MOV R5, 0x7fffffff ;  /* 0x7fffffff00058802 */ /* 0x000fe20000000f00 */
[----:B------:R-:W-:Y:S06]  /*0490*/  @!P0 BRA `(.L_x_5) ;  /* 0x0000000000348947 */ /* 0x000fec0003800000 */
[----:B------:R-:W-:-:S13]  /*04a0*/  FSETP.GTU.FTZ.AND P0, PT, |R2|, +INF , PT ;  /* 0x7f8000000200780b */ /* 0x000fda0003f1c200 */
[----:B------:R-:W-:Y:S01]  /*04b0*/  @P0 FADD.FTZ R5, R2, 1 ;  /* 0x3f80000002050421 */ /* 0x000fe20000010000 */
[----:B------:R-:W-:Y:S06]  /*04c0*/  @P0 BRA `(.L_x_5) ;  /* 0x0000000000280947 */ /* 0x000fec0003800000 */
[----:B------:R-:W-:-:S13]  /*04d0*/  FSETP.NEU.FTZ.AND P0, PT, |R2|, +INF , PT ;  /* 0x7f8000000200780b */ /* 0x000fda0003f1d200 */
[----:B------:R-:W-:-:S04]  /*04e0*/  @P0 FFMA R3, R2, 1.84467440737095516160e+19, RZ ;  /* 0x5f80000002030823 */ /* 0x000fc800000000ff */
[----:B------:R-:W0:Y:S02]  /*04f0*/  @P0 MUFU.RSQ R4, R3 ;  /* 0x0000000300040308 */ /* 0x000e240000001400 */
[----:B0-----:R-:W-:Y:S01]  /*0500*/  @P0 FMUL.FTZ R8, R3, R4 ;  /* 0x0000000403080220 */ /* 0x001fe20000410000 */
[----:B------:R-:W-:-:S03]  /*0510*/  @P0 FMUL.FTZ R4, R4, 0.5 ;  /* 0x3f00000004040820 */ /* 0x000fc60000410000 */
[----:B------:R-:W-:-:S04]  /*0520*/  @P0 FADD.FTZ R5, -R8, -RZ ;  /* 0x800000ff08050221 */ /* 0x000fc80000010100 */
[----:B------:R-:W-:Y:S01]  /*0530*/  @P0 FFMA R9, R8, R5, R3 ;  /* 0x0000000508090223 */ /* 0x000fe20000000003 */
[----:B------:R-:W-:-:S03]  /*0540*/  @!P0 MOV R5, R2 ;  /* 0x0000000200058202 */ /* 0x000fc60000000f00 */
[----:B------:R-:W-:-:S04]  /*0550*/  @P0 FFMA R4, R9, R4, R8 ;  /* 0x0000000409040223 */ /* 0x000fc80000000008 */
[----:B------:R-:W-:-:S07]  /*0560*/  @P0 FMUL.FTZ R5, R4, 2.3283064365386962891e-10 ;  /* 0x2f80000004050820 */ /* 0x000fce0000410000 */
.L_x_5:
[----:B------:R-:W-:Y:S01]  /*0570*/  HFMA2 R3, -RZ, RZ, 0, 0 ;  /* 0x00000000ff037431 */ /* 0x000fe200000001ff */
[----:B------:R-:W-:-:S04]  /*0580*/  MOV R2, R10 ;  /* 0x0000000a00027202 */ /* 0x000fc80000000f00 */
[----:B------:R-:W-:Y:S05]  /*0590*/  RET.REL.NODEC R2 `(_Z14distanceKernelPfiii6float3) ;  /* 0xfffffff802987950 */ /* 0x000fea0003c3ffff */
.L_x_6:
[----:B------:R-:W-:-:S00]  /*05a0*/  BRA `(.L_x_6) ;  /* 0xfffffffc00fc7947 */ /* 0x000fc0000383ffff */
[----:B------:R-:W-:-:S00]  /*05b0*/  NOP ;  /* 0x0000000000007918 */ /* 0x000fc00000000000 */
        /* <DEDUP_REMOVED lines=12> */
.L_x_7:


//--------------------- .nv.global.init           --------------------------
	.section	.nv.global.init,"aw",@progbits
.nv.global.init:
	.type		$str,@object
	.size		$str,(.L_0 - $str)
$str:
        /*0000*/ 	.byte	0x64, 0x5f, 0x6f, 0x75, 0x74, 0x5b, 0x25, 0x64, 0x5d, 0x3a, 0x25, 0x66, 0x0a, 0x00
.L_0:


//--------------------- .nv.shared.reserved.0     --------------------------
	.section	.nv.shared.reserved.0,"aw",@nobits
	.weak		__nv_reservedSMEM_offset_0_alias
	.size		__nv_reservedSMEM_offset_0_alias, 0, 64
	.other		__nv_reservedSMEM_offset_0_alias,@"STO_CUDA_RESERVED_SHARED STV_DEFAULT"
__nv_reservedSMEM_offset_0_alias:
	.zero		0
	.zero		64


//--------------------- .nv.constant0._Z14distanceKernelPfiii6float3 --------------------------
	.section	.nv.constant0._Z14distanceKernelPfiii6float3,"a",@progbits
	.sectionflags	@""
	.align	4
.nv.constant0._Z14distanceKernelPfiii6float3:
	.zero		928


//--------------------- SYMBOLS --------------------------

	.type		.nv.reservedSmem.offset0,@object
	.size		.nv.reservedSmem.offset0,0x4
	.type		vprintf,@function
